//
// Generated by NVIDIA NVVM Compiler
//
// Compiler Build ID: CL-36424714
// Cuda compilation tools, release 13.0, V13.0.88
// Based on NVVM 20.0.0
//

.version 9.0
.target sm_100
.address_size 64

	// .globl	_Z10ema_kernelPfS_iif

.visible .entry _Z10ema_kernelPfS_iif(
	.param .u64 .ptr .align 1 _Z10ema_kernelPfS_iif_param_0,
	.param .u64 .ptr .align 1 _Z10ema_kernelPfS_iif_param_1,
	.param .u32 _Z10ema_kernelPfS_iif_param_2,
	.param .u32 _Z10ema_kernelPfS_iif_param_3,
	.param .f32 _Z10ema_kernelPfS_iif_param_4
)
{
	.reg .pred 	%p<3>;
	.reg .b32 	%r<6>;
	.reg .b32 	%f<9>;
	.reg .b64 	%rd<8>;

	ld.param.u64 	%rd3, [_Z10ema_kernelPfS_iif_param_0];
	ld.param.u64 	%rd4, [_Z10ema_kernelPfS_iif_param_1];
	ld.param.u32 	%r2, [_Z10ema_kernelPfS_iif_param_2];
	ld.param.f32 	%f1, [_Z10ema_kernelPfS_iif_param_4];
	cvta.to.global.u64 	%rd1, %rd3;
	cvta.to.global.u64 	%rd2, %rd4;
	mov.u32 	%r3, %tid.x;
	mov.u32 	%r4, %ctaid.x;
	mov.u32 	%r5, %ntid.x;
	mad.lo.s32 	%r1, %r4, %r5, %r3;
	setp.ne.s32 	%p1, %r1, 0;
	@%p1 bra 	$L__BB0_2;
	ld.global.f32 	%f8, [%rd1];
	st.global.f32 	[%rd2], %f8;
	bra.uni 	$L__BB0_4;
$L__BB0_2:
	setp.ge.s32 	%p2, %r1, %r2;
	@%p2 bra 	$L__BB0_4;
	mul.wide.s32 	%rd5, %r1, 4;
	add.s64 	%rd6, %rd2, %rd5;
	ld.global.f32 	%f2, [%rd6+-4];
	add.s64 	%rd7, %rd1, %rd5;
	ld.global.f32 	%f3, [%rd7];
	mul.f32 	%f4, %f1, %f3;
	mov.f32 	%f5, 0f3F800000;
	sub.f32 	%f6, %f5, %f1;
	fma.rn.f32 	%f7, %f6, %f2, %f4;
	st.global.f32 	[%rd6], %f7;
$L__BB0_4:
	ret;

}


// ===== COMPILED SASS (sm_100) =====

	.target	sm_100

	.elftype	@"ET_EXEC"


//--------------------- .note.nv.tkinfo           --------------------------
	.section	.note.nv.tkinfo,"",@"SHT_NOTE"
	.sectionflags	@"SHF_NOTE_NV_TKINFO"
	.tkinfo
        /*0018*/ 	.word	0x00000002
        /*0030*/ 	.string	""
        /*0030*/ 	.string	"ptxas"
        /*0030*/ 	.string	"Cuda compilation tools, release 13.0, V13.0.88"
        /*0030*/ 	.string	"Build cuda_13.0.r13.0/compiler.36424714_0"
        /*0030*/ 	.string	"-arch sm_100 -m 64 "



//--------------------- .note.nv.cuinfo           --------------------------
	.section	.note.nv.cuinfo,"",@"SHT_NOTE"
	.sectionflags	@"SHF_NOTE_NV_CUINFO"
        /*0018*/ 	.short	0x0002
        /*001a*/ 	.short	0x0064
        /*001c*/ 	.short	0x0082
	.zero		2


//--------------------- .nv.info                  --------------------------
	.section	.nv.info,"",@"SHT_CUDA_INFO"
	.align	4


	//----- nvinfo : EIATTR_REGCOUNT
	.align		4
        /*0000*/ 	.byte	0x04, 0x2f
        /*0002*/ 	.short	(.L_1 - .L_0)
	.align		4
.L_0:
        /*0004*/ 	.word	index@(_Z10ema_kernelPfS_iif)
        /*0008*/ 	.word	0x0000000a


	//----- nvinfo : EIATTR_FRAME_SIZE
	.align		4
.L_1:
        /*000c*/ 	.byte	0x04, 0x11
        /*000e*/ 	.short	(.L_3 - .L_2)
	.align		4
.L_2:
        /*0010*/ 	.word	index@(_Z10ema_kernelPfS_iif)
        /*0014*/ 	.word	0x00000000


	//----- nvinfo : EIATTR_MIN_STACK_SIZE
	.align		4
.L_3:
        /*0018*/ 	.byte	0x04, 0x12
        /*001a*/ 	.short	(.L_5 - .L_4)
	.align		4
.L_4:
        /*001c*/ 	.word	index@(_Z10ema_kernelPfS_iif)
        /*0020*/ 	.word	0x00000000
.L_5:


//--------------------- .nv.compat                --------------------------
	.section	.nv.compat,"",@"SHT_CUDA_COMPAT_INFO"
	.align	4
        /*0000*/ 	.byte	0x02, 0x09, 0x00, 0x00, 0x02, 0x02, 0x01, 0x00, 0x02, 0x05, 0x05, 0x00, 0x03, 0x07, 0x01, 0x01
        /*0010*/ 	.byte	0x02, 0x03, 0x00, 0x00, 0x02, 0x06, 0x01, 0x00, 0x04, 0x0b, 0x08, 0x00, 0x09, 0x00, 0x00, 0x00
        /*0020*/ 	.byte	0x00, 0x00, 0x00, 0x00


//--------------------- .nv.info._Z10ema_kernelPfS_iif --------------------------
	.section	.nv.info._Z10ema_kernelPfS_iif,"",@"SHT_CUDA_INFO"
	.sectionflags	@""
	.align	4


	//----- nvinfo : EIATTR_CUDA_API_VERSION
	.align		4
        /*0000*/ 	.byte	0x04, 0x37
        /*0002*/ 	.short	(.L_7 - .L_6)
.L_6:
        /*0004*/ 	.word	0x00000082


	//----- nvinfo : EIATTR_KPARAM_INFO
	.align		4
.L_7:
        /*0008*/ 	.byte	0x04, 0x17
        /*000a*/ 	.short	(.L_9 - .L_8)
.L_8:
        /*000c*/ 	.word	0x00000000
        /*0010*/ 	.short	0x0004
        /*0012*/ 	.short	0x0018
        /*0014*/ 	.byte	0x00, 0xf0, 0x11, 0x00


	//----- nvinfo : EIATTR_KPARAM_INFO
	.align		4
.L_9:
        /*0018*/ 	.byte	0x04, 0x17
        /*001a*/ 	.short	(.L_11 - .L_10)
.L_10:
        /*001c*/ 	.word	0x00000000
        /*0020*/ 	.short	0x0003
        /*0022*/ 	.short	0x0014
        /*0024*/ 	.byte	0x00, 0xf0, 0x11, 0x00


	//----- nvinfo : EIATTR_KPARAM_INFO
	.align		4
.L_11:
        /*0028*/ 	.byte	0x04, 0x17
        /*002a*/ 	.short	(.L_13 - .L_12)
.L_12:
        /*002c*/ 	.word	0x00000000
        /*0030*/ 	.short	0x0002
        /*0032*/ 	.short	0x0010
        /*0034*/ 	.byte	0x00, 0xf0, 0x11, 0x00


	//----- nvinfo : EIATTR_KPARAM_INFO
	.align		4
.L_13:
        /*0038*/ 	.byte	0x04, 0x17
        /*003a*/ 	.short	(.L_15 - .L_14)
.L_14:
        /*003c*/ 	.word	0x00000000
        /*0040*/ 	.short	0x0001
        /*0042*/ 	.short	0x0008
        /*0044*/ 	.byte	0x00, 0xf5, 0x21, 0x00


	//----- nvinfo : EIATTR_KPARAM_INFO
	.align		4
.L_15:
        /*0048*/ 	.byte	0x04, 0x17
        /*004a*/ 	.short	(.L_17 - .L_16)
.L_16:
        /*004c*/ 	.word	0x00000000
        /*0050*/ 	.short	0x0000
        /*0052*/ 	.short	0x0000
        /*0054*/ 	.byte	0x00, 0xf5, 0x21, 0x00


	//----- nvinfo : EIATTR_SPARSE_MMA_MASK
	.align		4
.L_17:
        /*0058*/ 	.byte	0x03, 0x50
        /*005a*/ 	.short	0x0000


	//----- nvinfo : EIATTR_MAXREG_COUNT
	.align		4
        /*005c*/ 	.byte	0x03, 0x1b
        /*005e*/ 	.short	0x00ff


	//----- nvinfo : EIATTR_MERCURY_ISA_VERSION
	.align		4
        /*0060*/ 	.byte	0x03, 0x5f
        /*0062*/ 	.short	0x0101


	//----- nvinfo : EIATTR_VRC_CTA_INIT_COUNT
	.align		4
        /*0064*/ 	.byte	0x02, 0x4a
	.zero		1
	.zero		1


	//----- nvinfo : EIATTR_EXIT_INSTR_OFFSETS
	.align		4
        /*0068*/ 	.byte	0x04, 0x1c
        /*006a*/ 	.short	(.L_19 - .L_18)


	//   ....[0]....
.L_18:
        /*006c*/ 	.word	0x000000c0


	//   ....[1]....
        /*0070*/ 	.word	0x000000f0


	//   ....[2]....
        /*0074*/ 	.word	0x000001b0


	//----- nvinfo : EIATTR_CRS_STACK_SIZE
	.align		4
.L_19:
        /*0078*/ 	.byte	0x04, 0x1e
        /*007a*/ 	.short	(.L_21 - .L_20)
.L_20:
        /*007c*/ 	.word	0x00000000


	//----- nvinfo : EIATTR_CBANK_PARAM_SIZE
	.align		4
.L_21:
        /*0080*/ 	.byte	0x03, 0x19
        /*0082*/ 	.short	0x001c


	//----- nvinfo : EIATTR_PARAM_CBANK
	.align		4
        /*0084*/ 	.byte	0x04, 0x0a
        /*0086*/ 	.short	(.L_23 - .L_22)
	.align		4
.L_22:
        /*0088*/ 	.word	index@(.nv.constant0._Z10ema_kernelPfS_iif)
        /*008c*/ 	.short	0x0380
        /*008e*/ 	.short	0x001c


	//----- nvinfo : EIATTR_SW_WAR
	.align		4
.L_23:
        /*0090*/ 	.byte	0x04, 0x36
        /*0092*/ 	.short	(.L_25 - .L_24)
.L_24:
        /*0094*/ 	.word	0x00000008
.L_25:


//--------------------- .nv.callgraph             --------------------------
	.section	.nv.callgraph,"",@"SHT_CUDA_CALLGRAPH"
	.align	4
	.sectionentsize	8
	.align		4
        /*0000*/ 	.word	0x00000000
	.align		4
        /*0004*/ 	.word	0xffffffff
	.align		4
        /*0008*/ 	.word	0x00000000
	.align		4
        /*000c*/ 	.word	0xfffffffe
	.align		4
        /*0010*/ 	.word	0x00000000
	.align		4
        /*0014*/ 	.word	0xfffffffd
	.align		4
        /*0018*/ 	.word	0x00000000
	.align		4
        /*001c*/ 	.word	0xfffffffc


//--------------------- .text._Z10ema_kernelPfS_iif --------------------------
	.section	.text._Z10ema_kernelPfS_iif,"ax",@progbits
	.align	128
        .global         _Z10ema_kernelPfS_iif
        .type           _Z10ema_kernelPfS_iif,@function
        .size           _Z10ema_kernelPfS_iif,(.L_x_2 - _Z10ema_kernelPfS_iif)
        .other          _Z10ema_kernelPfS_iif,@"STO_CUDA_ENTRY STV_DEFAULT"
_Z10ema_kernelPfS_iif:
.text._Z10ema_kernelPfS_iif:
[----:B------:R-:W-:Y:S01]  /*0000*/  LDC R1, c[0x0][0x37c] ;  /* 0x0000df00ff017b82 */ /* 0x000fe20000000800 */
[----:B------:R-:W0:Y:S07]  /*0010*/  S2R R7, SR_TID.X ;  /* 0x0000000000077919 */ /* 0x000e2e0000002100 */
[----:B------:R-:W0:Y:S08]  /*0020*/  S2UR UR4, SR_CTAID.X ;  /* 0x00000000000479c3 */ /* 0x000e300000002500 */
[----:B------:R-:W0:Y:S02]  /*0030*/  LDC R0, c[0x0][0x360] ;  /* 0x0000d800ff007b82 */ /* 0x000e240000000800 */
[----:B0-----:R-:W-:Y:S01]  /*0040*/  IMAD R7, R0, UR4, R7 ;  /* 0x0000000400077c24 */ /* 0x001fe2000f8e0207 */
[----:B------:R-:W0:Y:S04]  /*0050*/  LDCU.64 UR4, c[0x0][0x358] ;  /* 0x00006b00ff0477ac */ /* 0x000e280008000a00 */
[----:B------:R-:W-:-:S13]  /*0060*/  ISETP.NE.AND P0, PT, R7, RZ, PT ;  /* 0x000000ff0700720c */ /* 0x000fda0003f05270 */
[----:B------:R-:W-:Y:S05]  /*0070*/  @P0 BRA `(.L_x_0) ;  /* 0x0000000000140947 */ /* 0x000fea0003800000 */
[----:B------:R-:W0:Y:S02]  /*0080*/  LDC.64 R2, c[0x0][0x380] ;  /* 0x0000e000ff027b82 */ /* 0x000e240000000a00 */
[----:B0-----:R-:W2:Y:S06]  /*0090*/  LDG.E R3, desc[UR4][R2.64] ;  /* 0x0000000402037981 */ /* 0x001eac000c1e1900 */
[----:B------:R-:W2:Y:S02]  /*00a0*/  LDC.64 R4, c[0x0][0x388] ;  /* 0x0000e200ff047b82 */ /* 0x000ea40000000a00 */
[----:B--2---:R-:W-:Y:S01]  /*00b0*/  STG.E desc[UR4][R4.64], R3 ;  /* 0x0000000304007986 */ /* 0x004fe2000c101904 */
[----:B------:R-:W-:Y:S05]  /*00c0*/  EXIT ;  /* 0x000000000000794d */ /* 0x000fea0003800000 */
.L_x_0:
[----:B------:R-:W1:Y:S02]  /*00d0*/  LDCU UR6, c[0x0][0x390] ;  /* 0x00007200ff0677ac */ /* 0x000e640008000800 */
[----:B-1----:R-:W-:-:S13]  /*00e0*/  ISETP.GE.AND P0, PT, R7, UR6, PT ;  /* 0x0000000607007c0c */ /* 0x002fda000bf06270 */
[----:B0-----:R-:W-:Y:S05]  /*00f0*/  @P0 EXIT ;  /* 0x000000000000094d */ /* 0x001fea0003800000 */
[----:B------:R-:W0:Y:S08]  /*0100*/  LDC.64 R4, c[0x0][0x380] ;  /* 0x0000e000ff047b82 */ /* 0x000e300000000a00 */
[----:B------:R-:W1:Y:S01]  /*0110*/  LDC.64 R2, c[0x0][0x388] ;  /* 0x0000e200ff027b82 */ /* 0x000e620000000a00 */
[----:B0-----:R-:W-:-:S06]  /*0120*/  IMAD.WIDE R4, R7, 0x4, R4 ;  /* 0x0000000407047825 */ /* 0x001fcc00078e0204 */
[----:B------:R-:W2:Y:S01]  /*0130*/  LDG.E R4, desc[UR4][R4.64] ;  /* 0x0000000404047981 */ /* 0x000ea2000c1e1900 */
[----:B-1----:R-:W-:Y:S02]  /*0140*/  IMAD.WIDE R2, R7, 0x4, R2 ;  /* 0x0000000407027825 */ /* 0x002fe400078e0202 */
[----:B------:R-:W0:Y:S03]  /*0150*/  LDC R7, c[0x0][0x398] ;  /* 0x0000e600ff077b82 */ /* 0x000e260000000800 */
[----:B------:R-:W3:Y:S01]  /*0160*/  LDG.E R0, desc[UR4][R2.64+-0x4] ;  /* 0xfffffc0402007981 */ /* 0x000ee2000c1e1900 */
[----:B0-----:R-:W-:Y:S01]  /*0170*/  FADD R6, -R7, 1 ;  /* 0x3f80000007067421 */ /* 0x001fe20000000100 */
[----:B--2---:R-:W-:-:S04]  /*0180*/  FMUL R7, R4, R7 ;  /* 0x0000000704077220 */ /* 0x004fc80000400000 */
[----:B---3--:R-:W-:-:S05]  /*0190*/  FFMA R7, R0, R6, R7 ;  /* 0x0000000600077223 */ /* 0x008fca0000000007 */
[----:B------:R-:W-:Y:S01]  /*01a0*/  STG.E desc[UR4][R2.64], R7 ;  /* 0x0000000702007986 */ /* 0x000fe2000c101904 */
[----:B------:R-:W-:Y:S05]  /*01b0*/  EXIT ;  /* 0x000000000000794d */ /* 0x000fea0003800000 */
.L_x_1:
[----:B------:R-:W-:-:S00]  /*01c0*/  BRA `(.L_x_1) ;  /* 0xfffffffc00fc7947 */ /* 0x000fc0000383ffff */
[----:B------:R-:W-:-:S00]  /*01d0*/  NOP ;  /* 0x0000000000007918 */ /* 0x000fc00000000000 */
        /* <DEDUP_REMOVED lines=10> */
.L_x_2:


//--------------------- .nv.shared.reserved.0     --------------------------
	.section	.nv.shared.reserved.0,"aw",@nobits
	.weak		__nv_reservedSMEM_offset_0_alias
	.size		__nv_reservedSMEM_offset_0_alias, 0, 64
	.other		__nv_reservedSMEM_offset_0_alias,@"STO_CUDA_RESERVED_SHARED STV_DEFAULT"
__nv_reservedSMEM_offset_0_alias:
	.zero		0
	.zero		64


//--------------------- .nv.constant0._Z10ema_kernelPfS_iif --------------------------
	.section	.nv.constant0._Z10ema_kernelPfS_iif,"a",@progbits
	.sectionflags	@""
	.align	4
.nv.constant0._Z10ema_kernelPfS_iif:
	.zero		924


//--------------------- SYMBOLS --------------------------

	.type		.nv.reservedSmem.offset0,@object
	.size		.nv.reservedSmem.offset0,0x4
